//
// Generated by NVIDIA NVVM Compiler
//
// Compiler Build ID: CL-36424714
// Cuda compilation tools, release 13.0, V13.0.88
// Based on NVVM 20.0.0
//

.version 9.0
.target sm_100
.address_size 64

	// .globl	_Z16adaHessianKernelPfPKfS1_S_S_fffffi

.visible .entry _Z16adaHessianKernelPfPKfS1_S_S_fffffi(
	.param .u64 .ptr .align 1 _Z16adaHessianKernelPfPKfS1_S_S_fffffi_param_0,
	.param .u64 .ptr .align 1 _Z16adaHessianKernelPfPKfS1_S_S_fffffi_param_1,
	.param .u64 .ptr .align 1 _Z16adaHessianKernelPfPKfS1_S_S_fffffi_param_2,
	.param .u64 .ptr .align 1 _Z16adaHessianKernelPfPKfS1_S_S_fffffi_param_3,
	.param .u64 .ptr .align 1 _Z16adaHessianKernelPfPKfS1_S_S_fffffi_param_4,
	.param .f32 _Z16adaHessianKernelPfPKfS1_S_S_fffffi_param_5,
	.param .f32 _Z16adaHessianKernelPfPKfS1_S_S_fffffi_param_6,
	.param .f32 _Z16adaHessianKernelPfPKfS1_S_S_fffffi_param_7,
	.param .f32 _Z16adaHessianKernelPfPKfS1_S_S_fffffi_param_8,
	.param .f32 _Z16adaHessianKernelPfPKfS1_S_S_fffffi_param_9,
	.param .u32 _Z16adaHessianKernelPfPKfS1_S_S_fffffi_param_10
)
{
	.reg .pred 	%p<11>;
	.reg .b32 	%r<17>;
	.reg .b32 	%f<89>;
	.reg .b64 	%rd<18>;

	ld.param.u64 	%rd3, [_Z16adaHessianKernelPfPKfS1_S_S_fffffi_param_0];
	ld.param.u64 	%rd4, [_Z16adaHessianKernelPfPKfS1_S_S_fffffi_param_1];
	ld.param.u64 	%rd5, [_Z16adaHessianKernelPfPKfS1_S_S_fffffi_param_2];
	ld.param.u64 	%rd6, [_Z16adaHessianKernelPfPKfS1_S_S_fffffi_param_3];
	ld.param.u64 	%rd7, [_Z16adaHessianKernelPfPKfS1_S_S_fffffi_param_4];
	ld.param.f32 	%f8, [_Z16adaHessianKernelPfPKfS1_S_S_fffffi_param_5];
	ld.param.f32 	%f9, [_Z16adaHessianKernelPfPKfS1_S_S_fffffi_param_6];
	ld.param.f32 	%f10, [_Z16adaHessianKernelPfPKfS1_S_S_fffffi_param_7];
	ld.param.f32 	%f11, [_Z16adaHessianKernelPfPKfS1_S_S_fffffi_param_8];
	ld.param.f32 	%f12, [_Z16adaHessianKernelPfPKfS1_S_S_fffffi_param_9];
	ld.param.u32 	%r2, [_Z16adaHessianKernelPfPKfS1_S_S_fffffi_param_10];
	mov.u32 	%r3, %ntid.x;
	mov.u32 	%r4, %ctaid.x;
	mov.u32 	%r5, %tid.x;
	mad.lo.s32 	%r1, %r3, %r4, %r5;
	setp.ge.s32 	%p1, %r1, %r2;
	@%p1 bra 	$L__BB0_7;
	cvta.to.global.u64 	%rd8, %rd5;
	cvta.to.global.u64 	%rd9, %rd4;
	cvta.to.global.u64 	%rd10, %rd6;
	cvta.to.global.u64 	%rd11, %rd7;
	mul.wide.s32 	%rd12, %r1, 4;
	add.s64 	%rd13, %rd8, %rd12;
	ld.global.f32 	%f14, [%rd13];
	add.s64 	%rd14, %rd9, %rd12;
	ld.global.f32 	%f15, [%rd14];
	sub.f32 	%f16, %f14, %f15;
	div.rn.f32 	%f1, %f16, %f12;
	add.s64 	%rd1, %rd10, %rd12;
	ld.global.f32 	%f17, [%rd1];
	mov.f32 	%f88, 0f3F800000;
	sub.f32 	%f18, %f88, %f9;
	mul.f32 	%f19, %f18, %f15;
	fma.rn.f32 	%f20, %f9, %f17, %f19;
	st.global.f32 	[%rd1], %f20;
	add.s64 	%rd2, %rd11, %rd12;
	ld.global.f32 	%f21, [%rd2];
	mul.f32 	%f2, %f10, %f21;
	abs.f32 	%f3, %f1;
	setp.eq.f32 	%p2, %f1, 0f3F800000;
	@%p2 bra 	$L__BB0_6;
	setp.num.f32 	%p3, %f3, %f3;
	@%p3 bra 	$L__BB0_4;
	mov.f32 	%f77, 0f40000000;
	add.rn.f32 	%f88, %f1, %f77;
	bra.uni 	$L__BB0_6;
$L__BB0_4:
	setp.lt.f32 	%p4, %f3, 0f00800000;
	mul.f32 	%f22, %f3, 0f4B800000;
	selp.f32 	%f23, %f22, %f3, %p4;
	mov.b32 	%r6, %f23;
	add.s32 	%r7, %r6, -1060439283;
	and.b32  	%r8, %r7, -8388608;
	sub.s32 	%r9, %r6, %r8;
	mov.b32 	%f24, %r9;
	cvt.rn.f32.s32 	%f25, %r8;
	selp.f32 	%f26, 0fC1C00000, 0f00000000, %p4;
	fma.rn.f32 	%f27, %f25, 0f34000000, %f26;
	add.f32 	%f28, %f24, 0fBF800000;
	add.f32 	%f29, %f24, 0f3F800000;
	rcp.approx.ftz.f32 	%f30, %f29;
	add.f32 	%f31, %f28, %f28;
	mul.f32 	%f32, %f31, %f30;
	mul.f32 	%f33, %f32, %f32;
	neg.f32 	%f34, %f32;
	sub.f32 	%f35, %f28, %f32;
	add.f32 	%f36, %f35, %f35;
	fma.rn.f32 	%f37, %f34, %f28, %f36;
	mul.rn.f32 	%f38, %f30, %f37;
	fma.rn.f32 	%f39, %f33, 0f3A2C32E4, 0f3B52E7DB;
	fma.rn.f32 	%f40, %f39, %f33, 0f3C93BB73;
	fma.rn.f32 	%f41, %f40, %f33, 0f3DF6384F;
	mul.rn.f32 	%f42, %f41, %f33;
	fma.rn.f32 	%f43, %f32, 0f3FB8AA3B, %f27;
	mul.f32 	%f44, %f42, 0f40400000;
	sub.f32 	%f45, %f27, %f43;
	fma.rn.f32 	%f46, %f32, 0f3FB8AA3B, %f45;
	fma.rn.f32 	%f47, %f38, 0f3FB8AA3B, %f46;
	fma.rn.f32 	%f48, %f32, 0f32A55E34, %f47;
	fma.rn.f32 	%f49, %f44, %f38, %f48;
	fma.rn.f32 	%f50, %f42, %f32, %f49;
	add.rn.f32 	%f51, %f43, %f50;
	mov.f32 	%f52, 0f40000000;
	mul.rn.f32 	%f53, %f51, %f52;
	cvt.rni.f32.f32 	%f54, %f53;
	sub.f32 	%f55, %f53, %f54;
	neg.f32 	%f56, %f53;
	fma.rn.f32 	%f57, %f51, 0f40000000, %f56;
	neg.f32 	%f58, %f43;
	add.rn.f32 	%f59, %f51, %f58;
	neg.f32 	%f60, %f59;
	add.rn.f32 	%f61, %f50, %f60;
	fma.rn.f32 	%f62, %f61, 0f40000000, %f57;
	add.f32 	%f63, %f55, %f62;
	setp.gt.f32 	%p5, %f54, 0f00000000;
	selp.b32 	%r10, 0, -2097152000, %p5;
	setp.neu.f32 	%p6, %f1, 0f00000000;
	setp.neu.f32 	%p7, %f3, 0f7F800000;
	setp.lt.f32 	%p8, %f53, 0f00000000;
	selp.f32 	%f64, 0f00000000, 0f7F800000, %p8;
	abs.f32 	%f65, %f53;
	setp.gt.f32 	%p9, %f65, 0f43180000;
	cvt.rzi.s32.f32 	%r11, %f54;
	shl.b32 	%r12, %r11, 23;
	sub.s32 	%r13, %r12, %r10;
	mov.b32 	%f66, %r13;
	add.s32 	%r14, %r10, 2130706432;
	mov.b32 	%f67, %r14;
	fma.rn.f32 	%f68, %f63, 0f391FCB8E, 0f3AAF85ED;
	fma.rn.f32 	%f69, %f68, %f63, 0f3C1D9856;
	fma.rn.f32 	%f70, %f69, %f63, 0f3D6357BB;
	fma.rn.f32 	%f71, %f70, %f63, 0f3E75FDEC;
	fma.rn.f32 	%f72, %f71, %f63, 0f3F317218;
	fma.rn.f32 	%f73, %f72, %f63, 0f3F800000;
	mul.f32 	%f74, %f73, %f67;
	mul.f32 	%f75, %f74, %f66;
	selp.f32 	%f88, %f64, %f75, %p9;
	and.pred  	%p10, %p6, %p7;
	@%p10 bra 	$L__BB0_6;
	add.f32 	%f76, %f1, %f1;
	mov.b32 	%r15, %f76;
	and.b32  	%r16, %r15, 2147483647;
	mov.b32 	%f88, %r16;
$L__BB0_6:
	mov.f32 	%f78, 0f3F800000;
	sub.f32 	%f79, %f78, %f10;
	fma.rn.f32 	%f80, %f79, %f88, %f2;
	st.global.f32 	[%rd2], %f80;
	ld.global.f32 	%f81, [%rd1];
	mul.f32 	%f82, %f8, %f81;
	sqrt.rn.f32 	%f83, %f80;
	add.f32 	%f84, %f11, %f83;
	div.rn.f32 	%f85, %f82, %f84;
	cvta.to.global.u64 	%rd15, %rd3;
	add.s64 	%rd17, %rd15, %rd12;
	ld.global.f32 	%f86, [%rd17];
	sub.f32 	%f87, %f86, %f85;
	st.global.f32 	[%rd17], %f87;
$L__BB0_7:
	ret;

}


// ===== COMPILED SASS (sm_100) =====

	.target	sm_100

	.elftype	@"ET_EXEC"


//--------------------- .note.nv.tkinfo           --------------------------
	.section	.note.nv.tkinfo,"",@"SHT_NOTE"
	.sectionflags	@"SHF_NOTE_NV_TKINFO"
	.tkinfo
        /*0018*/ 	.word	0x00000002
        /*0030*/ 	.string	""
        /*0030*/ 	.string	"ptxas"
        /*0030*/ 	.string	"Cuda compilation tools, release 13.0, V13.0.88"
        /*0030*/ 	.string	"Build cuda_13.0.r13.0/compiler.36424714_0"
        /*0030*/ 	.string	"-arch sm_100 -m 64 "



//--------------------- .note.nv.cuinfo           --------------------------
	.section	.note.nv.cuinfo,"",@"SHT_NOTE"
	.sectionflags	@"SHF_NOTE_NV_CUINFO"
        /*0018*/ 	.short	0x0002
        /*001a*/ 	.short	0x0064
        /*001c*/ 	.short	0x0082
	.zero		2


//--------------------- .nv.info                  --------------------------
	.section	.nv.info,"",@"SHT_CUDA_INFO"
	.align	4


	//----- nvinfo : EIATTR_REGCOUNT
	.align		4
        /*0000*/ 	.byte	0x04, 0x2f
        /*0002*/ 	.short	(.L_1 - .L_0)
	.align		4
.L_0:
        /*0004*/ 	.word	index@(_Z16adaHessianKernelPfPKfS1_S_S_fffffi)
        /*0008*/ 	.word	0x00000014


	//----- nvinfo : EIATTR_FRAME_SIZE
	.align		4
.L_1:
        /*000c*/ 	.byte	0x04, 0x11
        /*000e*/ 	.short	(.L_3 - .L_2)
	.align		4
.L_2:
        /*0010*/ 	.word	index@($__internal_1_$__cuda_sm3x_div_rn_noftz_f32_slowpath)
        /*0014*/ 	.word	0x00000000


	//----- nvinfo : EIATTR_FRAME_SIZE
	.align		4
.L_3:
        /*0018*/ 	.byte	0x04, 0x11
        /*001a*/ 	.short	(.L_5 - .L_4)
	.align		4
.L_4:
        /*001c*/ 	.word	index@($__internal_0_$__cuda_sm20_sqrt_rn_f32_slowpath)
        /*0020*/ 	.word	0x00000000


	//----- nvinfo : EIATTR_FRAME_SIZE
	.align		4
.L_5:
        /*0024*/ 	.byte	0x04, 0x11
        /*0026*/ 	.short	(.L_7 - .L_6)
	.align		4
.L_6:
        /*0028*/ 	.word	index@(_Z16adaHessianKernelPfPKfS1_S_S_fffffi)
        /*002c*/ 	.word	0x00000000


	//----- nvinfo : EIATTR_MIN_STACK_SIZE
	.align		4
.L_7:
        /*0030*/ 	.byte	0x04, 0x12
        /*0032*/ 	.short	(.L_9 - .L_8)
	.align		4
.L_8:
        /*0034*/ 	.word	index@(_Z16adaHessianKernelPfPKfS1_S_S_fffffi)
        /*0038*/ 	.word	0x00000000
.L_9:


//--------------------- .nv.compat                --------------------------
	.section	.nv.compat,"",@"SHT_CUDA_COMPAT_INFO"
	.align	4
        /*0000*/ 	.byte	0x02, 0x09, 0x00, 0x00, 0x02, 0x02, 0x01, 0x00, 0x02, 0x05, 0x05, 0x00, 0x03, 0x07, 0x01, 0x01
        /*0010*/ 	.byte	0x02, 0x03, 0x00, 0x00, 0x02, 0x06, 0x01, 0x00, 0x04, 0x0b, 0x08, 0x00, 0x01, 0x00, 0x00, 0x00
        /*0020*/ 	.byte	0x00, 0x00, 0x00, 0x00


//--------------------- .nv.info._Z16adaHessianKernelPfPKfS1_S_S_fffffi --------------------------
	.section	.nv.info._Z16adaHessianKernelPfPKfS1_S_S_fffffi,"",@"SHT_CUDA_INFO"
	.sectionflags	@""
	.align	4


	//----- nvinfo : EIATTR_CUDA_API_VERSION
	.align		4
        /*0000*/ 	.byte	0x04, 0x37
        /*0002*/ 	.short	(.L_11 - .L_10)
.L_10:
        /*0004*/ 	.word	0x00000082


	//----- nvinfo : EIATTR_KPARAM_INFO
	.align		4
.L_11:
        /*0008*/ 	.byte	0x04, 0x17
        /*000a*/ 	.short	(.L_13 - .L_12)
.L_12:
        /*000c*/ 	.word	0x00000000
        /*0010*/ 	.short	0x000a
        /*0012*/ 	.short	0x003c
        /*0014*/ 	.byte	0x00, 0xf0, 0x11, 0x00


	//----- nvinfo : EIATTR_KPARAM_INFO
	.align		4
.L_13:
        /*0018*/ 	.byte	0x04, 0x17
        /*001a*/ 	.short	(.L_15 - .L_14)
.L_14:
        /*001c*/ 	.word	0x00000000
        /*0020*/ 	.short	0x0009
        /*0022*/ 	.short	0x0038
        /*0024*/ 	.byte	0x00, 0xf0, 0x11, 0x00


	//----- nvinfo : EIATTR_KPARAM_INFO
	.align		4
.L_15:
        /*0028*/ 	.byte	0x04, 0x17
        /*002a*/ 	.short	(.L_17 - .L_16)
.L_16:
        /*002c*/ 	.word	0x00000000
        /*0030*/ 	.short	0x0008
        /*0032*/ 	.short	0x0034
        /*0034*/ 	.byte	0x00, 0xf0, 0x11, 0x00


	//----- nvinfo : EIATTR_KPARAM_INFO
	.align		4
.L_17:
        /*0038*/ 	.byte	0x04, 0x17
        /*003a*/ 	.short	(.L_19 - .L_18)
.L_18:
        /*003c*/ 	.word	0x00000000
        /*0040*/ 	.short	0x0007
        /*0042*/ 	.short	0x0030
        /*0044*/ 	.byte	0x00, 0xf0, 0x11, 0x00


	//----- nvinfo : EIATTR_KPARAM_INFO
	.align		4
.L_19:
        /*0048*/ 	.byte	0x04, 0x17
        /*004a*/ 	.short	(.L_21 - .L_20)
.L_20:
        /*004c*/ 	.word	0x00000000
        /*0050*/ 	.short	0x0006
        /*0052*/ 	.short	0x002c
        /*0054*/ 	.byte	0x00, 0xf0, 0x11, 0x00


	//----- nvinfo : EIATTR_KPARAM_INFO
	.align		4
.L_21:
        /*0058*/ 	.byte	0x04, 0x17
        /*005a*/ 	.short	(.L_23 - .L_22)
.L_22:
        /*005c*/ 	.word	0x00000000
        /*0060*/ 	.short	0x0005
        /*0062*/ 	.short	0x0028
        /*0064*/ 	.byte	0x00, 0xf0, 0x11, 0x00


	//----- nvinfo : EIATTR_KPARAM_INFO
	.align		4
.L_23:
        /*0068*/ 	.byte	0x04, 0x17
        /*006a*/ 	.short	(.L_25 - .L_24)
.L_24:
        /*006c*/ 	.word	0x00000000
        /*0070*/ 	.short	0x0004
        /*0072*/ 	.short	0x0020
        /*0074*/ 	.byte	0x00, 0xf5, 0x21, 0x00


	//----- nvinfo : EIATTR_KPARAM_INFO
	.align		4
.L_25:
        /*0078*/ 	.byte	0x04, 0x17
        /*007a*/ 	.short	(.L_27 - .L_26)
.L_26:
        /*007c*/ 	.word	0x00000000
        /*0080*/ 	.short	0x0003
        /*0082*/ 	.short	0x0018
        /*0084*/ 	.byte	0x00, 0xf5, 0x21, 0x00


	//----- nvinfo : EIATTR_KPARAM_INFO
	.align		4
.L_27:
        /*0088*/ 	.byte	0x04, 0x17
        /*008a*/ 	.short	(.L_29 - .L_28)
.L_28:
        /*008c*/ 	.word	0x00000000
        /*0090*/ 	.short	0x0002
        /*0092*/ 	.short	0x0010
        /*0094*/ 	.byte	0x00, 0xf5, 0x21, 0x00


	//----- nvinfo : EIATTR_KPARAM_INFO
	.align		4
.L_29:
        /*0098*/ 	.byte	0x04, 0x17
        /*009a*/ 	.short	(.L_31 - .L_30)
.L_30:
        /*009c*/ 	.word	0x00000000
        /*00a0*/ 	.short	0x0001
        /*00a2*/ 	.short	0x0008
        /*00a4*/ 	.byte	0x00, 0xf5, 0x21, 0x00


	//----- nvinfo : EIATTR_KPARAM_INFO
	.align		4
.L_31:
        /*00a8*/ 	.byte	0x04, 0x17
        /*00aa*/ 	.short	(.L_33 - .L_32)
.L_32:
        /*00ac*/ 	.word	0x00000000
        /*00b0*/ 	.short	0x0000
        /*00b2*/ 	.short	0x0000
        /*00b4*/ 	.byte	0x00, 0xf5, 0x21, 0x00


	//----- nvinfo : EIATTR_SPARSE_MMA_MASK
	.align		4
.L_33:
        /*00b8*/ 	.byte	0x03, 0x50
        /*00ba*/ 	.short	0x0000


	//----- nvinfo : EIATTR_MAXREG_COUNT
	.align		4
        /*00bc*/ 	.byte	0x03, 0x1b
        /*00be*/ 	.short	0x00ff


	//----- nvinfo : EIATTR_MERCURY_ISA_VERSION
	.align		4
        /*00c0*/ 	.byte	0x03, 0x5f
        /*00c2*/ 	.short	0x0101


	//----- nvinfo : EIATTR_VRC_CTA_INIT_COUNT
	.align		4
        /*00c4*/ 	.byte	0x02, 0x4a
	.zero		1
	.zero		1


	//----- nvinfo : EIATTR_EXIT_INSTR_OFFSETS
	.align		4
        /*00c8*/ 	.byte	0x04, 0x1c
        /*00ca*/ 	.short	(.L_35 - .L_34)


	//   ....[0]....
.L_34:
        /*00cc*/ 	.word	0x00000070


	//   ....[1]....
        /*00d0*/ 	.word	0x000009c0


	//----- nvinfo : EIATTR_CRS_STACK_SIZE
	.align		4
.L_35:
        /*00d4*/ 	.byte	0x04, 0x1e
        /*00d6*/ 	.short	(.L_37 - .L_36)
.L_36:
        /*00d8*/ 	.word	0x00000000


	//----- nvinfo : EIATTR_CBANK_PARAM_SIZE
	.align		4
.L_37:
        /*00dc*/ 	.byte	0x03, 0x19
        /*00de*/ 	.short	0x0040


	//----- nvinfo : EIATTR_PARAM_CBANK
	.align		4
        /*00e0*/ 	.byte	0x04, 0x0a
        /*00e2*/ 	.short	(.L_39 - .L_38)
	.align		4
.L_38:
        /*00e4*/ 	.word	index@(.nv.constant0._Z16adaHessianKernelPfPKfS1_S_S_fffffi)
        /*00e8*/ 	.short	0x0380
        /*00ea*/ 	.short	0x0040


	//----- nvinfo : EIATTR_SW_WAR
	.align		4
.L_39:
        /*00ec*/ 	.byte	0x04, 0x36
        /*00ee*/ 	.short	(.L_41 - .L_40)
.L_40:
        /*00f0*/ 	.word	0x00000008
.L_41:


//--------------------- .nv.callgraph             --------------------------
	.section	.nv.callgraph,"",@"SHT_CUDA_CALLGRAPH"
	.align	4
	.sectionentsize	8
	.align		4
        /*0000*/ 	.word	0x00000000
	.align		4
        /*0004*/ 	.word	0xffffffff
	.align		4
        /*0008*/ 	.word	0x00000000
	.align		4
        /*000c*/ 	.word	0xfffffffe
	.align		4
        /*0010*/ 	.word	0x00000000
	.align		4
        /*0014*/ 	.word	0xfffffffd
	.align		4
        /*0018*/ 	.word	0x00000000
	.align		4
        /*001c*/ 	.word	0xfffffffc


//--------------------- .text._Z16adaHessianKernelPfPKfS1_S_S_fffffi --------------------------
	.section	.text._Z16adaHessianKernelPfPKfS1_S_S_fffffi,"ax",@progbits
	.align	128
        .global         _Z16adaHessianKernelPfPKfS1_S_S_fffffi
        .type           _Z16adaHessianKernelPfPKfS1_S_S_fffffi,@function
        .size           _Z16adaHessianKernelPfPKfS1_S_S_fffffi,(.L_x_23 - _Z16adaHessianKernelPfPKfS1_S_S_fffffi)
        .other          _Z16adaHessianKernelPfPKfS1_S_S_fffffi,@"STO_CUDA_ENTRY STV_DEFAULT"
_Z16adaHessianKernelPfPKfS1_S_S_fffffi:
.text._Z16adaHessianKernelPfPKfS1_S_S_fffffi:
[----:B------:R-:W-:Y:S01]  /*0000*/  LDC R1, c[0x0][0x37c] ;  /* 0x0000df00ff017b82 */ /* 0x000fe20000000800 */
[----:B------:R-:W0:Y:S01]  /*0010*/  S2R R4, SR_CTAID.X ;  /* 0x0000000000047919 */ /* 0x000e220000002500 */
[----:B------:R-:W0:Y:S01]  /*0020*/  LDCU UR4, c[0x0][0x360] ;  /* 0x00006c00ff0477ac */ /* 0x000e220008000800 */
[----:B------:R-:W0:Y:S01]  /*0030*/  S2R R3, SR_TID.X ;  /* 0x0000000000037919 */ /* 0x000e220000002100 */
[----:B------:R-:W1:Y:S01]  /*0040*/  LDCU UR5, c[0x0][0x3bc] ;  /* 0x00007780ff0577ac */ /* 0x000e620008000800 */
[----:B0-----:R-:W-:-:S05]  /*0050*/  IMAD R4, R4, UR4, R3 ;  /* 0x0000000404047c24 */ /* 0x001fca000f8e0203 */
[----:B-1----:R-:W-:-:S13]  /*0060*/  ISETP.GE.AND P0, PT, R4, UR5, PT ;  /* 0x0000000504007c0c */ /* 0x002fda000bf06270 */
[----:B------:R-:W-:Y:S05]  /*0070*/  @P0 EXIT ;  /* 0x000000000000094d */ /* 0x000fea0003800000 */
[----:B------:R-:W0:Y:S01]  /*0080*/  LDC.64 R2, c[0x0][0x390] ;  /* 0x0000e400ff027b82 */ /* 0x000e220000000a00 */
[----:B------:R-:W1:Y:S07]  /*0090*/  LDCU.64 UR4, c[0x0][0x358] ;  /* 0x00006b00ff0477ac */ /* 0x000e6e0008000a00 */
[----:B------:R-:W2:Y:S08]  /*00a0*/  LDC.64 R6, c[0x0][0x388] ;  /* 0x0000e200ff067b82 */ /* 0x000eb00000000a00 */
[----:B------:R-:W3:Y:S01]  /*00b0*/  LDC R11, c[0x0][0x3b8] ;  /* 0x0000ee00ff0b7b82 */ /* 0x000ee20000000800 */
[----:B0-----:R-:W-:-:S06]  /*00c0*/  IMAD.WIDE R2, R4, 0x4, R2 ;  /* 0x0000000404027825 */ /* 0x001fcc00078e0202 */
[----:B-1----:R-:W4:Y:S01]  /*00d0*/  LDG.E R3, desc[UR4][R2.64] ;  /* 0x0000000402037981 */ /* 0x002f22000c1e1900 */
[----:B--2---:R-:W-:-:S06]  /*00e0*/  IMAD.WIDE R6, R4, 0x4, R6 ;  /* 0x0000000404067825 */ /* 0x004fcc00078e0206 */
[----:B------:R-:W4:Y:S01]  /*00f0*/  LDG.E R6, desc[UR4][R6.64] ;  /* 0x0000000406067981 */ /* 0x000f22000c1e1900 */
[----:B---3--:R-:W0:Y:S01]  /*0100*/  MUFU.RCP R5, R11 ;  /* 0x0000000b00057308 */ /* 0x008e220000001000 */
[----:B------:R-:W-:Y:S01]  /*0110*/  BSSY.RECONVERGENT B0, `(.L_x_0) ;  /* 0x000000e000007945 */ /* 0x000fe20003800200 */
[----:B0-----:R-:W-:-:S04]  /*0120*/  FFMA R8, R5, -R11, 1 ;  /* 0x3f80000005087423 */ /* 0x001fc8000000080b */
[----:B------:R-:W-:Y:S01]  /*0130*/  FFMA R5, R5, R8, R5 ;  /* 0x0000000805057223 */ /* 0x000fe20000000005 */
[----:B----4-:R-:W-:-:S04]  /*0140*/  FADD R0, R3, -R6 ;  /* 0x8000000603007221 */ /* 0x010fc80000000000 */
[----:B------:R-:W0:Y:S01]  /*0150*/  FCHK P0, R0, R11 ;  /* 0x0000000b00007302 */ /* 0x000e220000000000 */
[----:B------:R-:W-:-:S04]  /*0160*/  FFMA R8, R0, R5, RZ ;  /* 0x0000000500087223 */ /* 0x000fc800000000ff */
[----:B------:R-:W-:-:S04]  /*0170*/  FFMA R9, R8, -R11, R0 ;  /* 0x8000000b08097223 */ /* 0x000fc80000000000 */
[----:B------:R-:W-:Y:S01]  /*0180*/  FFMA R5, R5, R9, R8 ;  /* 0x0000000905057223 */ /* 0x000fe20000000008 */
[----:B0-----:R-:W-:Y:S06]  /*0190*/  @!P0 BRA `(.L_x_1) ;  /* 0x0000000000148947 */ /* 0x001fec0003800000 */
[----:B------:R-:W0:Y:S01]  /*01a0*/  LDCU UR6, c[0x0][0x3b8] ;  /* 0x00007700ff0677ac */ /* 0x000e220008000800 */
[----:B------:R-:W-:Y:S02]  /*01b0*/  MOV R2, 0x1e0 ;  /* 0x000001e000027802 */ /* 0x000fe40000000f00 */
[----:B0-----:R-:W-:-:S07]  /*01c0*/  MOV R3, UR6 ;  /* 0x0000000600037c02 */ /* 0x001fce0008000f00 */
[----:B------:R-:W-:Y:S05]  /*01d0*/  CALL.REL.NOINC `($__internal_1_$__cuda_sm3x_div_rn_noftz_f32_slowpath) ;  /* 0x00000008005c7944 */ /* 0x000fea0003c00000 */
[----:B------:R-:W-:-:S07]  /*01e0*/  MOV R5, R0 ;  /* 0x0000000000057202 */ /* 0x000fce0000000f00 */
.L_x_1:
[----:B------:R-:W-:Y:S05]  /*01f0*/  BSYNC.RECONVERGENT B0 ;  /* 0x0000000000007941 */ /* 0x000fea0003800200 */
.L_x_0:
[----:B------:R-:W0:Y:S08]  /*0200*/  LDC.64 R2, c[0x0][0x398] ;  /* 0x0000e600ff027b82 */ /* 0x000e300000000a00 */
[----:B------:R-:W1:Y:S08]  /*0210*/  LDC R11, c[0x0][0x3ac] ;  /* 0x0000eb00ff0b7b82 */ /* 0x000e700000000800 */
[----:B------:R-:W2:Y:S01]  /*0220*/  LDC.64 R8, c[0x0][0x3a0] ;  /* 0x0000e800ff087b82 */ /* 0x000ea20000000a00 */
[----:B0-----:R-:W-:-:S05]  /*0230*/  IMAD.WIDE R2, R4, 0x4, R2 ;  /* 0x0000000404027825 */ /* 0x001fca00078e0202 */
[----:B------:R-:W3:Y:S01]  /*0240*/  LDG.E R0, desc[UR4][R2.64] ;  /* 0x0000000402007981 */ /* 0x000ee2000c1e1900 */
[----:B-1----:R-:W-:-:S04]  /*0250*/  FADD R7, -R11, 1 ;  /* 0x3f8000000b077421 */ /* 0x002fc80000000100 */
[----:B------:R-:W-:-:S04]  /*0260*/  FMUL R7, R6, R7 ;  /* 0x0000000706077220 */ /* 0x000fc80000400000 */
[----:B---3--:R-:W-:Y:S01]  /*0270*/  FFMA R11, R0, R11, R7 ;  /* 0x0000000b000b7223 */ /* 0x008fe20000000007 */
[----:B--2---:R-:W-:Y:S02]  /*0280*/  IMAD.WIDE R6, R4, 0x4, R8 ;  /* 0x0000000404067825 */ /* 0x004fe400078e0208 */
[----:B------:R-:W0:Y:S02]  /*0290*/  LDC R8, c[0x0][0x3b0] ;  /* 0x0000ec00ff087b82 */ /* 0x000e240000000800 */
[----:B------:R1:W-:Y:S04]  /*02a0*/  STG.E desc[UR4][R2.64], R11 ;  /* 0x0000000b02007986 */ /* 0x0003e8000c101904 */
[----:B------:R-:W2:Y:S01]  /*02b0*/  LDG.E R9, desc[UR4][R6.64] ;  /* 0x0000000406097981 */ /* 0x000ea2000c1e1900 */
[----:B------:R-:W-:Y:S01]  /*02c0*/  FSETP.NEU.AND P0, PT, R5, 1, PT ;  /* 0x3f8000000500780b */ /* 0x000fe20003f0d000 */
[----:B------:R-:W-:Y:S01]  /*02d0*/  BSSY.RECONVERGENT B0, `(.L_x_2) ;  /* 0x0000046000007945 */ /* 0x000fe20003800200 */
[----:B0-----:R-:W-:Y:S01]  /*02e0*/  FADD R0, -R8, 1 ;  /* 0x3f80000008007421 */ /* 0x001fe20000000100 */
[----:B--2---:R-:W-:Y:S01]  /*02f0*/  FMUL R9, R9, R8 ;  /* 0x0000000809097220 */ /* 0x004fe20000400000 */
[----:B------:R-:W-:-:S09]  /*0300*/  HFMA2 R8, -RZ, RZ, 1.875, 0 ;  /* 0x3f800000ff087431 */ /* 0x000fd200000001ff */
[----:B-1----:R-:W-:Y:S05]  /*0310*/  @!P0 BRA `(.L_x_3) ;  /* 0x0000000400048947 */ /* 0x002fea0003800000 */
[----:B------:R-:W-:-:S13]  /*0320*/  FSETP.NAN.AND P0, PT, |R5|, |R5|, PT ;  /* 0x400000050500720b */ /* 0x000fda0003f08200 */
[----:B------:R-:W-:Y:S01]  /*0330*/  @P0 FADD R8, R5, 2 ;  /* 0x4000000005080421 */ /* 0x000fe20000000000 */
[----:B------:R-:W-:Y:S06]  /*0340*/  @P0 BRA `(.L_x_3) ;  /* 0x0000000000f80947 */ /* 0x000fec0003800000 */
[C---:B------:R-:W-:Y:S01]  /*0350*/  FMUL R8, |R5|.reuse, 16777216 ;  /* 0x4b80000005087820 */ /* 0x040fe20000400200 */
[----:B------:R-:W-:Y:S02]  /*0360*/  FSETP.GEU.AND P0, PT, |R5|, 1.175494350822287508e-38, PT ;  /* 0x008000000500780b */ /* 0x000fe40003f0e200 */
[----:B------:R-:W-:Y:S02]  /*0370*/  MOV R17, 0x3a2c32e4 ;  /* 0x3a2c32e400117802 */ /* 0x000fe40000000f00 */
[----:B------:R-:W-:-:S04]  /*0380*/  FSEL R8, R8, |R5|, !P0 ;  /* 0x4000000508087208 */ /* 0x000fc80004000000 */
[----:B------:R-:W-:-:S04]  /*0390*/  IADD3 R10, PT, PT, R8, -0x3f3504f3, RZ ;  /* 0xc0cafb0d080a7810 */ /* 0x000fc80007ffe0ff */
[----:B------:R-:W-:Y:S02]  /*03a0*/  LOP3.LUT R11, R10, 0xff800000, RZ, 0xc0, !PT ;  /* 0xff8000000a0b7812 */ /* 0x000fe400078ec0ff */
[----:B------:R-:W-:Y:S02]  /*03b0*/  FSEL R10, RZ, -24, P0 ;  /* 0xc1c00000ff0a7808 */ /* 0x000fe40000000000 */
[C---:B------:R-:W-:Y:S01]  /*03c0*/  FSETP.NEU.AND P0, PT, |R5|.reuse, +INF , PT ;  /* 0x7f8000000500780b */ /* 0x040fe20003f0d200 */
[----:B------:R-:W-:Y:S01]  /*03d0*/  IMAD.IADD R8, R8, 0x1, -R11 ;  /* 0x0000000108087824 */ /* 0x000fe200078e0a0b */
[----:B------:R-:W-:Y:S02]  /*03e0*/  I2FP.F32.S32 R11, R11 ;  /* 0x0000000b000b7245 */ /* 0x000fe40000201400 */
[----:B------:R-:W-:Y:S01]  /*03f0*/  FSETP.NEU.AND P0, PT, R5, RZ, P0 ;  /* 0x000000ff0500720b */ /* 0x000fe2000070d000 */
[C---:B------:R-:W-:Y:S01]  /*0400*/  FADD R12, R8.reuse, 1 ;  /* 0x3f800000080c7421 */ /* 0x040fe20000000000 */
[----:B------:R-:W-:Y:S01]  /*0410*/  FADD R13, R8, -1 ;  /* 0xbf800000080d7421 */ /* 0x000fe20000000000 */
[----:B------:R-:W-:-:S03]  /*0420*/  FFMA R11, R11, 1.1920928955078125e-07, R10 ;  /* 0x340000000b0b7823 */ /* 0x000fc6000000000a */
[----:B------:R-:W-:Y:S01]  /*0430*/  FADD R15, R13, R13 ;  /* 0x0000000d0d0f7221 */ /* 0x000fe20000000000 */
[----:B------:R-:W0:Y:S06]  /*0440*/  MUFU.RCP R12, R12 ;  /* 0x0000000c000c7308 */ /* 0x000e2c0000001000 */
[----:B------:R-:W-:Y:S01]  /*0450*/  @!P0 FADD R5, R5, R5 ;  /* 0x0000000505058221 */ /* 0x000fe20000000000 */
[----:B0-----:R-:W-:-:S04]  /*0460*/  FMUL R8, R12, R15 ;  /* 0x0000000f0c087220 */ /* 0x001fc80000400000 */
[----:B------:R-:W-:Y:S01]  /*0470*/  FADD R15, R13, -R8 ;  /* 0x800000080d0f7221 */ /* 0x000fe20000000000 */
[CC--:B------:R-:W-:Y:S01]  /*0480*/  FMUL R14, R8.reuse, R8.reuse ;  /* 0x00000008080e7220 */ /* 0x0c0fe20000400000 */
[----:B------:R-:W-:Y:S02]  /*0490*/  FFMA R10, R8, 1.4426950216293334961, R11 ;  /* 0x3fb8aa3b080a7823 */ /* 0x000fe4000000000b */
[----:B------:R-:W-:Y:S01]  /*04a0*/  FADD R16, R15, R15 ;  /* 0x0000000f0f107221 */ /* 0x000fe20000000000 */
[C---:B------:R-:W-:Y:S01]  /*04b0*/  FFMA R15, R14.reuse, R17, 0.0032181653659790754318 ;  /* 0x3b52e7db0e0f7423 */ /* 0x040fe20000000011 */
[----:B------:R-:W-:Y:S02]  /*04c0*/  FADD R11, R11, -R10 ;  /* 0x8000000a0b0b7221 */ /* 0x000fe40000000000 */
[----:B------:R-:W-:Y:S01]  /*04d0*/  FFMA R13, R13, -R8, R16 ;  /* 0x800000080d0d7223 */ /* 0x000fe20000000010 */
[----:B------:R-:W-:Y:S01]  /*04e0*/  FFMA R15, R14, R15, 0.018033718690276145935 ;  /* 0x3c93bb730e0f7423 */ /* 0x000fe2000000000f */
[----:B------:R-:W-:-:S02]  /*04f0*/  FFMA R16, R8, 1.4426950216293334961, R11 ;  /* 0x3fb8aa3b08107823 */ /* 0x000fc4000000000b */
[----:B------:R-:W-:Y:S01]  /*0500*/  FMUL R13, R12, R13 ;  /* 0x0000000d0c0d7220 */ /* 0x000fe20000400000 */
[----:B------:R-:W-:-:S03]  /*0510*/  FFMA R15, R14, R15, 0.12022458761930465698 ;  /* 0x3df6384f0e0f7423 */ /* 0x000fc6000000000f */
[----:B------:R-:W-:Y:S01]  /*0520*/  FFMA R11, R13, 1.4426950216293334961, R16 ;  /* 0x3fb8aa3b0d0b7823 */ /* 0x000fe20000000010 */
[----:B------:R-:W-:-:S03]  /*0530*/  FMUL R15, R14, R15 ;  /* 0x0000000f0e0f7220 */ /* 0x000fc60000400000 */
[----:B------:R-:W-:Y:S01]  /*0540*/  FFMA R14, R8, 1.9251366722983220825e-08, R11 ;  /* 0x32a55e34080e7823 */ /* 0x000fe2000000000b */
[----:B------:R-:W-:-:S04]  /*0550*/  FMUL R12, R15, 3 ;  /* 0x404000000f0c7820 */ /* 0x000fc80000400000 */
[----:B------:R-:W-:-:S04]  /*0560*/  FFMA R12, R13, R12, R14 ;  /* 0x0000000c0d0c7223 */ /* 0x000fc8000000000e */
[----:B------:R-:W-:-:S04]  /*0570*/  FFMA R15, R8, R15, R12 ;  /* 0x0000000f080f7223 */ /* 0x000fc8000000000c */
[----:B------:R-:W-:-:S04]  /*0580*/  FADD R11, R10, R15 ;  /* 0x0000000f0a0b7221 */ /* 0x000fc80000000000 */
[----:B------:R-:W-:Y:S01]  /*0590*/  FMUL R8, R11, 2 ;  /* 0x400000000b087820 */ /* 0x000fe20000400000 */
[----:B------:R-:W-:-:S03]  /*05a0*/  FADD R10, -R10, R11 ;  /* 0x0000000b0a0a7221 */ /* 0x000fc60000000100 */
[----:B------:R-:W0:Y:S01]  /*05b0*/  FRND R13, R8 ;  /* 0x00000008000d7307 */ /* 0x000e220000201000 */
[----:B------:R-:W-:Y:S01]  /*05c0*/  FADD R10, R15, -R10 ;  /* 0x8000000a0f0a7221 */ /* 0x000fe20000000000 */
[----:B------:R-:W-:Y:S01]  /*05d0*/  FFMA R11, R11, 2, -R8 ;  /* 0x400000000b0b7823 */ /* 0x000fe20000000808 */
[----:B------:R-:W-:Y:S01]  /*05e0*/  HFMA2 R15, -RZ, RZ, 0.64013671875, -15.109375 ;  /* 0x391fcb8eff0f7431 */ /* 0x000fe200000001ff */
[----:B------:R-:W-:Y:S02]  /*05f0*/  FSETP.GT.AND P2, PT, |R8|, 152, PT ;  /* 0x431800000800780b */ /* 0x000fe40003f44200 */
[----:B------:R-:W-:Y:S02]  /*0600*/  FFMA R11, R10, 2, R11 ;  /* 0x400000000a0b7823 */ /* 0x000fe4000000000b */
[----:B------:R-:W1:Y:S01]  /*0610*/  F2I.NTZ R12, R8 ;  /* 0x00000008000c7305 */ /* 0x000e620000203100 */
[----:B0-----:R-:W-:Y:S01]  /*0620*/  FADD R10, R8, -R13 ;  /* 0x8000000d080a7221 */ /* 0x001fe20000000000 */
[----:B------:R-:W-:-:S03]  /*0630*/  FSETP.GT.AND P1, PT, R13, RZ, PT ;  /* 0x000000ff0d00720b */ /* 0x000fc60003f24000 */
[----:B------:R-:W-:-:S04]  /*0640*/  FADD R10, R10, R11 ;  /* 0x0000000b0a0a7221 */ /* 0x000fc80000000000 */
[----:B------:R-:W-:-:S04]  /*0650*/  FFMA R11, R10, R15, 0.0013391353422775864601 ;  /* 0x3aaf85ed0a0b7423 */ /* 0x000fc8000000000f */
[----:B------:R-:W-:-:S04]  /*0660*/  FFMA R11, R10, R11, 0.0096188392490148544312 ;  /* 0x3c1d98560a0b7423 */ /* 0x000fc8000000000b */
[----:B------:R-:W-:-:S04]  /*0670*/  FFMA R11, R10, R11, 0.055503588169813156128 ;  /* 0x3d6357bb0a0b7423 */ /* 0x000fc8000000000b */
[----:B------:R-:W-:Y:S01]  /*0680*/  FFMA R13, R10, R11, 0.24022644758224487305 ;  /* 0x3e75fdec0a0d7423 */ /* 0x000fe2000000000b */
[----:B------:R-:W-:Y:S02]  /*0690*/  SEL R11, RZ, 0x83000000, P1 ;  /* 0x83000000ff0b7807 */ /* 0x000fe40000800000 */
[----:B------:R-:W-:Y:S01]  /*06a0*/  FSETP.GEU.AND P1, PT, R8, RZ, PT ;  /* 0x000000ff0800720b */ /* 0x000fe20003f2e000 */
[----:B------:R-:W-:Y:S01]  /*06b0*/  FFMA R15, R10, R13, 0.69314718246459960938 ;  /* 0x3f3172180a0f7423 */ /* 0x000fe2000000000d */
[----:B------:R-:W-:Y:S01]  /*06c0*/  IADD3 R13, PT, PT, R11, 0x7f000000, RZ ;  /* 0x7f0000000b0d7810 */ /* 0x000fe20007ffe0ff */
[----:B-1----:R-:W-:Y:S01]  /*06d0*/  IMAD R12, R12, 0x800000, -R11 ;  /* 0x008000000c0c7824 */ /* 0x002fe200078e0a0b */
[----:B------:R-:W-:Y:S01]  /*06e0*/  FSEL R8, RZ, +INF , !P1 ;  /* 0x7f800000ff087808 */ /* 0x000fe20004800000 */
[----:B------:R-:W-:-:S04]  /*06f0*/  FFMA R10, R10, R15, 1 ;  /* 0x3f8000000a0a7423 */ /* 0x000fc8000000000f */
[----:B------:R-:W-:-:S04]  /*0700*/  FMUL R13, R13, R10 ;  /* 0x0000000a0d0d7220 */ /* 0x000fc80000400000 */
[----:B------:R-:W-:Y:S01]  /*0710*/  @!P2 FMUL R8, R12, R13 ;  /* 0x0000000d0c08a220 */ /* 0x000fe20000400000 */
[----:B------:R-:W-:-:S07]  /*0720*/  @!P0 LOP3.LUT R8, R5, 0x7fffffff, RZ, 0xc0, !PT ;  /* 0x7fffffff05088812 */ /* 0x000fce00078ec0ff */
.L_x_3:
[----:B------:R-:W-:Y:S05]  /*0730*/  BSYNC.RECONVERGENT B0 ;  /* 0x0000000000007941 */ /* 0x000fea0003800200 */
.L_x_2:
[----:B------:R-:W-:Y:S01]  /*0740*/  FFMA R11, R0, R8, R9 ;  /* 0x00000008000b7223 */ /* 0x000fe20000000009 */
[----:B------:R-:W0:Y:S04]  /*0750*/  LDCU UR6, c[0x0][0x3a8] ;  /* 0x00007500ff0677ac */ /* 0x000e280008000800 */
[----:B------:R1:W-:Y:S04]  /*0760*/  STG.E desc[UR4][R6.64], R11 ;  /* 0x0000000b06007986 */ /* 0x0003e8000c101904 */
[----:B------:R-:W0:Y:S01]  /*0770*/  LDG.E R0, desc[UR4][R2.64] ;  /* 0x0000000402007981 */ /* 0x000e22000c1e1900 */
[----:B------:R-:W-:Y:S01]  /*0780*/  IADD3 R5, PT, PT, R11, -0xd000000, RZ ;  /* 0xf30000000b057810 */ /* 0x000fe20007ffe0ff */
[----:B------:R1:W2:Y:S01]  /*0790*/  MUFU.RSQ R8, R11 ;  /* 0x0000000b00087308 */ /* 0x0002a20000001400 */
[----:B------:R-:W-:Y:S02]  /*07a0*/  BSSY.RECONVERGENT B0, `(.L_x_4) ;  /* 0x000000c000007945 */ /* 0x000fe40003800200 */
[----:B------:R-:W-:Y:S01]  /*07b0*/  ISETP.GT.U32.AND P0, PT, R5, 0x727fffff, PT ;  /* 0x727fffff0500780c */ /* 0x000fe20003f04070 */
[----:B0-----:R-:W-:-:S12]  /*07c0*/  FMUL R0, R0, UR6 ;  /* 0x0000000600007c20 */ /* 0x001fd80008400000 */
[----:B-12---:R-:W-:Y:S05]  /*07d0*/  @!P0 BRA `(.L_x_5) ;  /* 0x0000000000108947 */ /* 0x006fea0003800000 */
[----:B------:R-:W-:-:S07]  /*07e0*/  MOV R9, 0x800 ;  /* 0x0000080000097802 */ /* 0x000fce0000000f00 */
[----:B------:R-:W-:Y:S05]  /*07f0*/  CALL.REL.NOINC `($__internal_0_$__cuda_sm20_sqrt_rn_f32_slowpath) ;  /* 0x0000000000747944 */ /* 0x000fea0003c00000 */
[----:B------:R-:W-:Y:S01]  /*0800*/  MOV R2, R5 ;  /* 0x0000000500027202 */ /* 0x000fe20000000f00 */
[----:B------:R-:W-:Y:S06]  /*0810*/  BRA `(.L_x_6) ;  /* 0x0000000000107947 */ /* 0x000fec0003800000 */
.L_x_5:
[----:B------:R-:W-:Y:S01]  /*0820*/  FMUL.FTZ R2, R11, R8 ;  /* 0x000000080b027220 */ /* 0x000fe20000410000 */
[----:B------:R-:W-:-:S03]  /*0830*/  FMUL.FTZ R5, R8, 0.5 ;  /* 0x3f00000008057820 */ /* 0x000fc60000410000 */
[----:B------:R-:W-:-:S04]  /*0840*/  FFMA R3, -R2, R2, R11 ;  /* 0x0000000202037223 */ /* 0x000fc8000000010b */
[----:B------:R-:W-:-:S07]  /*0850*/  FFMA R2, R3, R5, R2 ;  /* 0x0000000503027223 */ /* 0x000fce0000000002 */
.L_x_6:
[----:B------:R-:W-:Y:S05]  /*0860*/  BSYNC.RECONVERGENT B0 ;  /* 0x0000000000007941 */ /* 0x000fea0003800200 */
.L_x_4:
[----:B------:R-:W0:Y:S01]  /*0870*/  LDCU UR6, c[0x0][0x3b4] ;  /* 0x00007680ff0677ac */ /* 0x000e220008000800 */
[----:B------:R-:W-:Y:S01]  /*0880*/  BSSY.RECONVERGENT B0, `(.L_x_7) ;  /* 0x000000e000007945 */ /* 0x000fe20003800200 */
[----:B0-----:R-:W-:-:S04]  /*0890*/  FADD R7, R2, UR6 ;  /* 0x0000000602077e21 */ /* 0x001fc80008000000 */
[----:B------:R-:W0:Y:S08]  /*08a0*/  MUFU.RCP R2, R7 ;  /* 0x0000000700027308 */ /* 0x000e300000001000 */
[----:B------:R-:W1:Y:S01]  /*08b0*/  FCHK P0, R0, R7 ;  /* 0x0000000700007302 */ /* 0x000e620000000000 */
[----:B0-----:R-:W-:-:S04]  /*08c0*/  FFMA R3, -R7, R2, 1 ;  /* 0x3f80000007037423 */ /* 0x001fc80000000102 */
[----:B------:R-:W-:-:S04]  /*08d0*/  FFMA R3, R2, R3, R2 ;  /* 0x0000000302037223 */ /* 0x000fc80000000002 */
[----:B------:R-:W-:-:S04]  /*08e0*/  FFMA R2, R0, R3, RZ ;  /* 0x0000000300027223 */ /* 0x000fc800000000ff */
[----:B------:R-:W-:-:S04]  /*08f0*/  FFMA R5, -R7, R2, R0 ;  /* 0x0000000207057223 */ /* 0x000fc80000000100 */
[----:B------:R-:W-:Y:S01]  /*0900*/  FFMA R6, R3, R5, R2 ;  /* 0x0000000503067223 */ /* 0x000fe20000000002 */
[----:B-1----:R-:W-:Y:S06]  /*0910*/  @!P0 BRA `(.L_x_8) ;  /* 0x0000000000108947 */ /* 0x002fec0003800000 */
[----:B------:R-:W-:Y:S02]  /*0920*/  MOV R3, R7 ;  /* 0x0000000700037202 */ /* 0x000fe40000000f00 */
[----:B------:R-:W-:-:S07]  /*0930*/  MOV R2, 0x950 ;  /* 0x0000095000027802 */ /* 0x000fce0000000f00 */
[----:B------:R-:W-:Y:S05]  /*0940*/  CALL.REL.NOINC `($__internal_1_$__cuda_sm3x_div_rn_noftz_f32_slowpath) ;  /* 0x0000000000807944 */ /* 0x000fea0003c00000 */
[----:B------:R-:W-:-:S07]  /*0950*/  IMAD.MOV.U32 R6, RZ, RZ, R0 ;  /* 0x000000ffff067224 */ /* 0x000fce00078e0000 */
.L_x_8:
[----:B------:R-:W-:Y:S05]  /*0960*/  BSYNC.RECONVERGENT B0 ;  /* 0x0000000000007941 */ /* 0x000fea0003800200 */
.L_x_7:
[----:B------:R-:W0:Y:S02]  /*0970*/  LDC.64 R2, c[0x0][0x380] ;  /* 0x0000e000ff027b82 */ /* 0x000e240000000a00 */
[----:B0-----:R-:W-:-:S05]  /*0980*/  IMAD.WIDE R4, R4, 0x4, R2 ;  /* 0x0000000404047825 */ /* 0x001fca00078e0202 */
[----:B------:R-:W2:Y:S02]  /*0990*/  LDG.E R3, desc[UR4][R4.64] ;  /* 0x0000000404037981 */ /* 0x000ea4000c1e1900 */
[----:B--2---:R-:W-:-:S05]  /*09a0*/  FADD R3, R3, -R6 ;  /* 0x8000000603037221 */ /* 0x004fca0000000000 */
[----:B------:R-:W-:Y:S01]  /*09b0*/  STG.E desc[UR4][R4.64], R3 ;  /* 0x0000000304007986 */ /* 0x000fe2000c101904 */
[----:B------:R-:W-:Y:S05]  /*09c0*/  EXIT ;  /* 0x000000000000794d */ /* 0x000fea0003800000 */
        .weak           $__internal_0_$__cuda_sm20_sqrt_rn_f32_slowpath
        .type           $__internal_0_$__cuda_sm20_sqrt_rn_f32_slowpath,@function
        .size           $__internal_0_$__cuda_sm20_sqrt_rn_f32_slowpath,($__internal_1_$__cuda_sm3x_div_rn_noftz_f32_slowpath - $__internal_0_$__cuda_sm20_sqrt_rn_f32_slowpath)
$__internal_0_$__cuda_sm20_sqrt_rn_f32_slowpath:
[----:B------:R-:W-:-:S13]  /*09d0*/  LOP3.LUT P0, RZ, R11, 0x7fffffff, RZ, 0xc0, !PT ;  /* 0x7fffffff0bff7812 */ /* 0x000fda000780c0ff */
[----:B------:R-:W-:Y:S01]  /*09e0*/  @!P0 MOV R3, R11 ;  /* 0x0000000b00038202 */ /* 0x000fe20000000f00 */
[----:B------:R-:W-:Y:S06]  /*09f0*/  @!P0 BRA `(.L_x_9) ;  /* 0x0000000000448947 */ /* 0x000fec0003800000 */
[----:B------:R-:W-:Y:S02]  /*0a00*/  FSETP.GEU.FTZ.AND P0, PT, R11, RZ, PT ;  /* 0x000000ff0b00720b */ /* 0x000fe40003f1e000 */
[----:B------:R-:W-:-:S11]  /*0a10*/  MOV R2, R11 ;  /* 0x0000000b00027202 */ /* 0x000fd60000000f00 */
[----:B------:R-:W-:Y:S01]  /*0a20*/  @!P0 MOV R3, 0x7fffffff ;  /* 0x7fffffff00038802 */ /* 0x000fe20000000f00 */
[----:B------:R-:W-:Y:S06]  /*0a30*/  @!P0 BRA `(.L_x_9) ;  /* 0x0000000000348947 */ /* 0x000fec0003800000 */
[----:B------:R-:W-:-:S13]  /*0a40*/  FSETP.GTU.FTZ.AND P0, PT, |R2|, +INF , PT ;  /* 0x7f8000000200780b */ /* 0x000fda0003f1c200 */
[----:B------:R-:W-:Y:S01]  /*0a50*/  @P0 FADD.FTZ R3, R2, 1 ;  /* 0x3f80000002030421 */ /* 0x000fe20000010000 */
[----:B------:R-:W-:Y:S06]  /*0a60*/  @P0 BRA `(.L_x_9) ;  /* 0x0000000000280947 */ /* 0x000fec0003800000 */
[----:B------:R-:W-:-:S13]  /*0a70*/  FSETP.NEU.FTZ.AND P0, PT, |R2|, +INF , PT ;  /* 0x7f8000000200780b */ /* 0x000fda0003f1d200 */
[----:B------:R-:W-:-:S04]  /*0a80*/  @P0 FFMA R5, R2, 1.84467440737095516160e+19, RZ ;  /* 0x5f80000002050823 */ /* 0x000fc800000000ff */
[----:B------:R-:W0:Y:S02]  /*0a90*/  @P0 MUFU.RSQ R6, R5 ;  /* 0x0000000500060308 */ /* 0x000e240000001400 */
[----:B0-----:R-:W-:Y:S01]  /*0aa0*/  @P0 FMUL.FTZ R8, R5, R6 ;  /* 0x0000000605080220 */ /* 0x001fe20000410000 */
[----:B------:R-:W-:-:S03]  /*0ab0*/  @P0 FMUL.FTZ R6, R6, 0.5 ;  /* 0x3f00000006060820 */ /* 0x000fc60000410000 */
[----:B------:R-:W-:-:S04]  /*0ac0*/  @P0 FADD.FTZ R3, -R8, -RZ ;  /* 0x800000ff08030221 */ /* 0x000fc80000010100 */
[----:B------:R-:W-:Y:S01]  /*0ad0*/  @P0 FFMA R7, R8, R3, R5 ;  /* 0x0000000308070223 */ /* 0x000fe20000000005 */
[----:B------:R-:W-:-:S03]  /*0ae0*/  @!P0 IMAD.MOV.U32 R3, RZ, RZ, R2 ;  /* 0x000000ffff038224 */ /* 0x000fc600078e0002 */
[----:B------:R-:W-:-:S04]  /*0af0*/  @P0 FFMA R6, R7, R6, R8 ;  /* 0x0000000607060223 */ /* 0x000fc80000000008 */
[----:B------:R-:W-:-:S07]  /*0b00*/  @P0 FMUL.FTZ R3, R6, 2.3283064365386962891e-10 ;  /* 0x2f80000006030820 */ /* 0x000fce0000410000 */
.L_x_9:
[----:B------:R-:W-:Y:S01]  /*0b10*/  MOV R5, R3 ;  /* 0x0000000300057202 */ /* 0x000fe20000000f00 */
[----:B------:R-:W-:Y:S01]  /*0b20*/  HFMA2 R3, -RZ, RZ, 0, 0 ;  /* 0x00000000ff037431 */ /* 0x000fe200000001ff */
[----:B------:R-:W-:-:S04]  /*0b30*/  MOV R2, R9 ;  /* 0x0000000900027202 */ /* 0x000fc80000000f00 */
[----:B------:R-:W-:Y:S05]  /*0b40*/  RET.REL.NODEC R2 `(_Z16adaHessianKernelPfPKfS1_S_S_fffffi) ;  /* 0xfffffff4022c7950 */ /* 0x000fea0003c3ffff */
        .weak           $__internal_1_$__cuda_sm3x_div_rn_noftz_f32_slowpath
        .type           $__internal_1_$__cuda_sm3x_div_rn_noftz_f32_slowpath,@function
        .size           $__internal_1_$__cuda_sm3x_div_rn_noftz_f32_slowpath,(.L_x_23 - $__internal_1_$__cuda_sm3x_div_rn_noftz_f32_slowpath)
$__internal_1_$__cuda_sm3x_div_rn_noftz_f32_slowpath:
[----:B------:R-:W-:Y:S01]  /*0b50*/  SHF.R.U32.HI R7, RZ, 0x17, R3 ;  /* 0x00000017ff077819 */ /* 0x000fe20000011603 */
[----:B------:R-:W-:Y:S01]  /*0b60*/  BSSY.RECONVERGENT B1, `(.L_x_10) ;  /* 0x0000062000017945 */ /* 0x000fe20003800200 */
[----:B------:R-:W-:Y:S02]  /*0b70*/  SHF.R.U32.HI R5, RZ, 0x17, R0 ;  /* 0x00000017ff057819 */ /* 0x000fe40000011600 */
[----:B------:R-:W-:Y:S02]  /*0b80*/  LOP3.LUT R12, R7, 0xff, RZ, 0xc0, !PT ;  /* 0x000000ff070c7812 */ /* 0x000fe400078ec0ff */
[----:B------:R-:W-:Y:S02]  /*0b90*/  LOP3.LUT R10, R5, 0xff, RZ, 0xc0, !PT ;  /* 0x000000ff050a7812 */ /* 0x000fe400078ec0ff */
[----:B------:R-:W-:-:S03]  /*0ba0*/  IADD3 R8, PT, PT, R12, -0x1, RZ ;  /* 0xffffffff0c087810 */ /* 0x000fc60007ffe0ff */
[----:B------:R-:W-:Y:S01]  /*0bb0*/  VIADD R7, R10, 0xffffffff ;  /* 0xffffffff0a077836 */ /* 0x000fe20000000000 */
[----:B------:R-:W-:-:S04]  /*0bc0*/  ISETP.GT.U32.AND P0, PT, R8, 0xfd, PT ;  /* 0x000000fd0800780c */ /* 0x000fc80003f04070 */
[----:B------:R-:W-:-:S13]  /*0bd0*/  ISETP.GT.U32.OR P0, PT, R7, 0xfd, P0 ;  /* 0x000000fd0700780c */ /* 0x000fda0000704470 */
[----:B------:R-:W-:Y:S01]  /*0be0*/  @!P0 MOV R5, RZ ;  /* 0x000000ff00058202 */ /* 0x000fe20000000f00 */
[----:B------:R-:W-:Y:S06]  /*0bf0*/  @!P0 BRA `(.L_x_11) ;  /* 0x00000000005c8947 */ /* 0x000fec0003800000 */
[----:B------:R-:W-:Y:S02]  /*0c00*/  FSETP.GTU.FTZ.AND P0, PT, |R0|, +INF , PT ;  /* 0x7f8000000000780b */ /* 0x000fe40003f1c200 */
[----:B------:R-:W-:-:S04]  /*0c10*/  FSETP.GTU.FTZ.AND P1, PT, |R3|, +INF , PT ;  /* 0x7f8000000300780b */ /* 0x000fc80003f3c200 */
[----:B------:R-:W-:-:S13]  /*0c20*/  PLOP3.LUT P0, PT, P0, P1, PT, 0xf8, 0x8f ;  /* 0x00000000008f781c */ /* 0x000fda0000703f70 */
[----:B------:R-:W-:Y:S05]  /*0c30*/  @P0 BRA `(.L_x_12) ;  /* 0x00000004004c0947 */ /* 0x000fea0003800000 */
[----:B------:R-:W-:-:S13]  /*0c40*/  LOP3.LUT P0, RZ, R3, 0x7fffffff, R0, 0xc8, !PT ;  /* 0x7fffffff03ff7812 */ /* 0x000fda000780c800 */
[----:B------:R-:W-:Y:S05]  /*0c50*/  @!P0 BRA `(.L_x_13) ;  /* 0x00000004003c8947 */ /* 0x000fea0003800000 */
[C---:B------:R-:W-:Y:S02]  /*0c60*/  FSETP.NEU.FTZ.AND P2, PT, |R0|.reuse, +INF , PT ;  /* 0x7f8000000000780b */ /* 0x040fe40003f5d200 */
[----:B------:R-:W-:Y:S02]  /*0c70*/  FSETP.NEU.FTZ.AND P1, PT, |R3|, +INF , PT ;  /* 0x7f8000000300780b */ /* 0x000fe40003f3d200 */
[----:B------:R-:W-:-:S11]  /*0c80*/  FSETP.NEU.FTZ.AND P0, PT, |R0|, +INF , PT ;  /* 0x7f8000000000780b */ /* 0x000fd60003f1d200 */
[----:B------:R-:W-:Y:S05]  /*0c90*/  @!P1 BRA !P2, `(.L_x_13) ;  /* 0x00000004002c9947 */ /* 0x000fea0005000000 */
[----:B------:R-:W-:-:S04]  /*0ca0*/  LOP3.LUT P2, RZ, R0, 0x7fffffff, RZ, 0xc0, !PT ;  /* 0x7fffffff00ff7812 */ /* 0x000fc8000784c0ff */
[----:B------:R-:W-:-:S13]  /*0cb0*/  PLOP3.LUT P1, PT, P1, P2, PT, 0x2f, 0xf2 ;  /* 0x0000000000f2781c */ /* 0x000fda0000f24577 */
[----:B------:R-:W-:Y:S05]  /*0cc0*/  @P1 BRA `(.L_x_14) ;  /* 0x0000000400181947 */ /* 0x000fea0003800000 */
[----:B------:R-:W-:-:S04]  /*0cd0*/  LOP3.LUT P1, RZ, R3, 0x7fffffff, RZ, 0xc0, !PT ;  /* 0x7fffffff03ff7812 */ /* 0x000fc8000782c0ff */
[----:B------:R-:W-:-:S13]  /*0ce0*/  PLOP3.LUT P0, PT, P0, P1, PT, 0x2f, 0xf2 ;  /* 0x0000000000f2781c */ /* 0x000fda0000702577 */
[----:B------:R-:W-:Y:S05]  /*0cf0*/  @P0 BRA `(.L_x_15) ;  /* 0x0000000400000947 */ /* 0x000fea0003800000 */
[----:B------:R-:W-:Y:S02]  /*0d00*/  ISETP.GE.AND P0, PT, R7, RZ, PT ;  /* 0x000000ff0700720c */ /* 0x000fe40003f06270 */
[----:B------:R-:W-:-:S11]  /*0d10*/  ISETP.GE.AND P1, PT, R8, RZ, PT ;  /* 0x000000ff0800720c */ /* 0x000fd60003f26270 */
[----:B------:R-:W-:Y:S01]  /*0d20*/  @P0 MOV R5, RZ ;  /* 0x000000ff00050202 */ /* 0x000fe20000000f00 */
[----:B------:R-:W-:Y:S01]  /*0d30*/  @!P0 FFMA R0, R0, 1.84467440737095516160e+19, RZ ;  /* 0x5f80000000008823 */ /* 0x000fe200000000ff */
[----:B------:R-:W-:Y:S01]  /*0d40*/  @!P0 MOV R5, 0xffffffc0 ;  /* 0xffffffc000058802 */ /* 0x000fe20000000f00 */
[----:B------:R-:W-:-:S03]  /*0d50*/  @!P1 FFMA R3, R3, 1.84467440737095516160e+19, RZ ;  /* 0x5f80000003039823 */ /* 0x000fc600000000ff */
[----:B------:R-:W-:-:S07]  /*0d60*/  @!P1 IADD3 R5, PT, PT, R5, 0x40, RZ ;  /* 0x0000004005059810 */ /* 0x000fce0007ffe0ff */
.L_x_11:
[----:B------:R-:W-:Y:S01]  /*0d70*/  LEA R8, R12, 0xc0800000, 0x17 ;  /* 0xc08000000c087811 */ /* 0x000fe200078eb8ff */
[----:B------:R-:W-:Y:S04]  /*0d80*/  BSSY.RECONVERGENT B2, `(.L_x_16) ;  /* 0x0000036000027945 */ /* 0x000fe80003800200 */
[----:B------:R-:W-:Y:S01]  /*0d90*/  IMAD.IADD R8, R3, 0x1, -R8 ;  /* 0x0000000103087824 */ /* 0x000fe200078e0a08 */
[----:B------:R-:W-:-:S03]  /*0da0*/  IADD3 R3, PT, PT, R10, -0x7f, RZ ;  /* 0xffffff810a037810 */ /* 0x000fc60007ffe0ff */
[----:B------:R0:W1:Y:S01]  /*0db0*/  MUFU.RCP R7, R8 ;  /* 0x0000000800077308 */ /* 0x0000620000001000 */
[----:B------:R-:W-:Y:S01]  /*0dc0*/  FADD.FTZ R9, -R8, -RZ ;  /* 0x800000ff08097221 */ /* 0x000fe20000010100 */
[C---:B------:R-:W-:Y:S01]  /*0dd0*/  IMAD R0, R3.reuse, -0x800000, R0 ;  /* 0xff80000003007824 */ /* 0x040fe200078e0200 */
[----:B0-----:R-:W-:-:S04]  /*0de0*/  IADD3 R8, PT, PT, R3, 0x7f, -R12 ;  /* 0x0000007f03087810 */ /* 0x001fc80007ffe80c */
[----:B------:R-:W-:Y:S01]  /*0df0*/  IADD3 R8, PT, PT, R8, R5, RZ ;  /* 0x0000000508087210 */ /* 0x000fe20007ffe0ff */
[----:B-1----:R-:W-:-:S04]  /*0e00*/  FFMA R10, R7, R9, 1 ;  /* 0x3f800000070a7423 */ /* 0x002fc80000000009 */
[----:B------:R-:W-:-:S04]  /*0e10*/  FFMA R14, R7, R10, R7 ;  /* 0x0000000a070e7223 */ /* 0x000fc80000000007 */
[----:B------:R-:W-:-:S04]  /*0e20*/  FFMA R7, R0, R14, RZ ;  /* 0x0000000e00077223 */ /* 0x000fc800000000ff */
[----:B------:R-:W-:-:S04]  /*0e30*/  FFMA R10, R9, R7, R0 ;  /* 0x00000007090a7223 */ /* 0x000fc80000000000 */
[----:B------:R-:W-:-:S04]  /*0e40*/  FFMA R7, R14, R10, R7 ;  /* 0x0000000a0e077223 */ /* 0x000fc80000000007 */
[----:B------:R-:W-:-:S04]  /*0e50*/  FFMA R10, R9, R7, R0 ;  /* 0x00000007090a7223 */ /* 0x000fc80000000000 */
[----:B------:R-:W-:-:S05]  /*0e60*/  FFMA R0, R14, R10, R7 ;  /* 0x0000000a0e007223 */ /* 0x000fca0000000007 */
[----:B------:R-:W-:-:S04]  /*0e70*/  SHF.R.U32.HI R3, RZ, 0x17, R0 ;  /* 0x00000017ff037819 */ /* 0x000fc80000011600 */
[----:B------:R-:W-:-:S04]  /*0e80*/  LOP3.LUT R3, R3, 0xff, RZ, 0xc0, !PT ;  /* 0x000000ff03037812 */ /* 0x000fc800078ec0ff */
[----:B------:R-:W-:-:S04]  /*0e90*/  IADD3 R9, PT, PT, R3, R8, RZ ;  /* 0x0000000803097210 */ /* 0x000fc80007ffe0ff */
[----:B------:R-:W-:-:S04]  /*0ea0*/  IADD3 R3, PT, PT, R9, -0x1, RZ ;  /* 0xffffffff09037810 */ /* 0x000fc80007ffe0ff */
[----:B------:R-:W-:-:S13]  /*0eb0*/  ISETP.GE.U32.AND P0, PT, R3, 0xfe, PT ;  /* 0x000000fe0300780c */ /* 0x000fda0003f06070 */
[----:B------:R-:W-:Y:S05]  /*0ec0*/  @!P0 BRA `(.L_x_17) ;  /* 0x0000000000808947 */ /* 0x000fea0003800000 */
[----:B------:R-:W-:-:S13]  /*0ed0*/  ISETP.GT.AND P0, PT, R9, 0xfe, PT ;  /* 0x000000fe0900780c */ /* 0x000fda0003f04270 */
[----:B------:R-:W-:Y:S05]  /*0ee0*/  @P0 BRA `(.L_x_18) ;  /* 0x00000000006c0947 */ /* 0x000fea0003800000 */
[----:B------:R-:W-:-:S13]  /*0ef0*/  ISETP.GE.AND P0, PT, R9, 0x1, PT ;  /* 0x000000010900780c */ /* 0x000fda0003f06270 */
[----:B------:R-:W-:Y:S05]  /*0f00*/  @P0 BRA `(.L_x_19) ;  /* 0x0000000000740947 */ /* 0x000fea0003800000 */
[----:B------:R-:W-:Y:S02]  /*0f10*/  ISETP.GE.AND P0, PT, R9, -0x18, PT ;  /* 0xffffffe80900780c */ /* 0x000fe40003f06270 */
[----:B------:R-:W-:-:S11]  /*0f20*/  LOP3.LUT R0, R0, 0x80000000, RZ, 0xc0, !PT ;  /* 0x8000000000007812 */ /* 0x000fd600078ec0ff */
[----:B------:R-:W-:Y:S05]  /*0f30*/  @!P0 BRA `(.L_x_19) ;  /* 0x0000000000688947 */ /* 0x000fea0003800000 */
[CCC-:B------:R-:W-:Y:S01]  /*0f40*/  FFMA.RZ R3, R14.reuse, R10.reuse, R7.reuse ;  /* 0x0000000a0e037223 */ /* 0x1c0fe2000000c007 */
[CCC-:B------:R-:W-:Y:S01]  /*0f50*/  FFMA.RM R8, R14.reuse, R10.reuse, R7.reuse ;  /* 0x0000000a0e087223 */ /* 0x1c0fe20000004007 */
[C---:B------:R-:W-:Y:S02]  /*0f60*/  ISETP.NE.AND P2, PT, R9.reuse, RZ, PT ;  /* 0x000000ff0900720c */ /* 0x040fe40003f45270 */
[----:B------:R-:W-:Y:S02]  /*0f70*/  ISETP.NE.AND P1, PT, R9, RZ, PT ;  /* 0x000000ff0900720c */ /* 0x000fe40003f25270 */
[----:B------:R-:W-:Y:S01]  /*0f80*/  LOP3.LUT R5, R3, 0x7fffff, RZ, 0xc0, !PT ;  /* 0x007fffff03057812 */ /* 0x000fe200078ec0ff */
[----:B------:R-:W-:Y:S01]  /*0f90*/  FFMA.RP R3, R14, R10, R7 ;  /* 0x0000000a0e037223 */ /* 0x000fe20000008007 */
[C---:B------:R-:W-:Y:S01]  /*0fa0*/  VIADD R10, R9.reuse, 0x20 ;  /* 0x00000020090a7836 */ /* 0x040fe20000000000 */
[----:B------:R-:W-:Y:S02]  /*0fb0*/  IADD3 R7, PT, PT, -R9, RZ, RZ ;  /* 0x000000ff09077210 */ /* 0x000fe40007ffe1ff */
[----:B------:R-:W-:-:S02]  /*0fc0*/  LOP3.LUT R5, R5, 0x800000, RZ, 0xfc, !PT ;  /* 0x0080000005057812 */ /* 0x000fc400078efcff */
[----:B------:R-:W-:Y:S02]  /*0fd0*/  FSETP.NEU.FTZ.AND P0, PT, R3, R8, PT ;  /* 0x000000080300720b */ /* 0x000fe40003f1d000 */
[----:B------:R-:W-:Y:S02]  /*0fe0*/  SHF.L.U32 R10, R5, R10, RZ ;  /* 0x0000000a050a7219 */ /* 0x000fe400000006ff */
[----:B------:R-:W-:Y:S02]  /*0ff0*/  SEL R8, R7, RZ, P2 ;  /* 0x000000ff07087207 */ /* 0x000fe40001000000 */
[----:B------:R-:W-:Y:S02]  /*1000*/  ISETP.NE.AND P1, PT, R10, RZ, P1 ;  /* 0x000000ff0a00720c */ /* 0x000fe40000f25270 */
[----:B------:R-:W-:Y:S02]  /*1010*/  SHF.R.U32.HI R8, RZ, R8, R5 ;  /* 0x00000008ff087219 */ /* 0x000fe40000011605 */
[----:B------:R-:W-:-:S02]  /*1020*/  PLOP3.LUT P0, PT, P0, P1, PT, 0xf8, 0x8f ;  /* 0x00000000008f781c */ /* 0x000fc40000703f70 */
[----:B------:R-:W-:Y:S02]  /*1030*/  SHF.R.U32.HI R10, RZ, 0x1, R8 ;  /* 0x00000001ff0a7819 */ /* 0x000fe40000011608 */
[----:B------:R-:W-:-:S04]  /*1040*/  SEL R3, RZ, 0x1, !P0 ;  /* 0x00000001ff037807 */ /* 0x000fc80004000000 */
[----:B------:R-:W-:-:S04]  /*1050*/  LOP3.LUT R3, R3, 0x1, R10, 0xf8, !PT ;  /* 0x0000000103037812 */ /* 0x000fc800078ef80a */
[----:B------:R-:W-:-:S04]  /*1060*/  LOP3.LUT R3, R3, R8, RZ, 0xc0, !PT ;  /* 0x0000000803037212 */ /* 0x000fc800078ec0ff */
[----:B------:R-:W-:-:S04]  /*1070*/  IADD3 R3, PT, PT, R10, R3, RZ ;  /* 0x000000030a037210 */ /* 0x000fc80007ffe0ff */
[----:B------:R-:W-:Y:S01]  /*1080*/  LOP3.LUT R0, R3, R0, RZ, 0xfc, !PT ;  /* 0x0000000003007212 */ /* 0x000fe200078efcff */
[----:B------:R-:W-:Y:S06]  /*1090*/  BRA `(.L_x_19) ;  /* 0x0000000000107947 */ /* 0x000fec0003800000 */
.L_x_18:
[----:B------:R-:W-:-:S04]  /*10a0*/  LOP3.LUT R0, R0, 0x80000000, RZ, 0xc0, !PT ;  /* 0x8000000000007812 */ /* 0x000fc800078ec0ff */
[----:B------:R-:W-:Y:S01]  /*10b0*/  LOP3.LUT R0, R0, 0x7f800000, RZ, 0xfc, !PT ;  /* 0x7f80000000007812 */ /* 0x000fe200078efcff */
[----:B------:R-:W-:Y:S06]  /*10c0*/  BRA `(.L_x_19) ;  /* 0x0000000000047947 */ /* 0x000fec0003800000 */
.L_x_17:
[----:B------:R-:W-:-:S07]  /*10d0*/  LEA R0, R8, R0, 0x17 ;  /* 0x0000000008007211 */ /* 0x000fce00078eb8ff */
.L_x_19:
[----:B------:R-:W-:Y:S05]  /*10e0*/  BSYNC.RECONVERGENT B2 ;  /* 0x0000000000027941 */ /* 0x000fea0003800200 */
.L_x_16:
[----:B------:R-:W-:Y:S05]  /*10f0*/  BRA `(.L_x_20) ;  /* 0x0000000000207947 */ /* 0x000fea0003800000 */
.L_x_15:
[----:B------:R-:W-:-:S04]  /*1100*/  LOP3.LUT R0, R3, 0x80000000, R0, 0x48, !PT ;  /* 0x8000000003007812 */ /* 0x000fc800078e4800 */
[----:B------:R-:W-:Y:S01]  /*1110*/  LOP3.LUT R0, R0, 0x7f800000, RZ, 0xfc, !PT ;  /* 0x7f80000000007812 */ /* 0x000fe200078efcff */
[----:B------:R-:W-:Y:S06]  /*1120*/  BRA `(.L_x_20) ;  /* 0x0000000000147947 */ /* 0x000fec0003800000 */
.L_x_14:
[----:B------:R-:W-:Y:S01]  /*1130*/  LOP3.LUT R0, R3, 0x80000000, R0, 0x48, !PT ;  /* 0x8000000003007812 */ /* 0x000fe200078e4800 */
[----:B------:R-:W-:Y:S06]  /*1140*/  BRA `(.L_x_20) ;  /* 0x00000000000c7947 */ /* 0x000fec0003800000 */
.L_x_13:
[----:B------:R-:W0:Y:S01]  /*1150*/  MUFU.RSQ R0, -QNAN ;  /* 0xffc0000000007908 */ /* 0x000e220000001400 */
[----:B------:R-:W-:Y:S05]  /*1160*/  BRA `(.L_x_20) ;  /* 0x0000000000047947 */ /* 0x000fea0003800000 */
.L_x_12:
[----:B------:R-:W-:-:S07]  /*1170*/  FADD.FTZ R0, R0, R3 ;  /* 0x0000000300007221 */ /* 0x000fce0000010000 */
.L_x_20:
[----:B------:R-:W-:Y:S05]  /*1180*/  BSYNC.RECONVERGENT B1 ;  /* 0x0000000000017941 */ /* 0x000fea0003800200 */
.L_x_10:
[----:B------:R-:W-:-:S04]  /*1190*/  HFMA2 R3, -RZ, RZ, 0, 0 ;  /* 0x00000000ff037431 */ /* 0x000fc800000001ff */
[----:B0-----:R-:W-:Y:S05]  /*11a0*/  RET.REL.NODEC R2 `(_Z16adaHessianKernelPfPKfS1_S_S_fffffi) ;  /* 0xffffffec02947950 */ /* 0x001fea0003c3ffff */
.L_x_21:
[----:B------:R-:W-:-:S00]  /*11b0*/  BRA `(.L_x_21) ;  /* 0xfffffffc00fc7947 */ /* 0x000fc0000383ffff */
[----:B------:R-:W-:-:S00]  /*11c0*/  NOP ;  /* 0x0000000000007918 */ /* 0x000fc00000000000 */
        /* <DEDUP_REMOVED lines=11> */
.L_x_23:


//--------------------- .nv.shared.reserved.0     --------------------------
	.section	.nv.shared.reserved.0,"aw",@nobits
	.weak		__nv_reservedSMEM_offset_0_alias
	.size		__nv_reservedSMEM_offset_0_alias, 0, 64
	.other		__nv_reservedSMEM_offset_0_alias,@"STO_CUDA_RESERVED_SHARED STV_DEFAULT"
__nv_reservedSMEM_offset_0_alias:
	.zero		0
	.zero		64


//--------------------- .nv.constant0._Z16adaHessianKernelPfPKfS1_S_S_fffffi --------------------------
	.section	.nv.constant0._Z16adaHessianKernelPfPKfS1_S_S_fffffi,"a",@progbits
	.sectionflags	@""
	.align	4
.nv.constant0._Z16adaHessianKernelPfPKfS1_S_S_fffffi:
	.zero		960


//--------------------- SYMBOLS --------------------------

	.type		.nv.reservedSmem.offset0,@object
	.size		.nv.reservedSmem.offset0,0x4
